//
// Generated by NVIDIA NVVM Compiler
//
// Compiler Build ID: CL-36424714
// Cuda compilation tools, release 13.0, V13.0.88
// Based on NVVM 20.0.0
//

.version 9.0
.target sm_100
.address_size 64

	// .globl	_Z12k_vec_dividePfS_m

.visible .entry _Z12k_vec_dividePfS_m(
	.param .u64 .ptr .align 1 _Z12k_vec_dividePfS_m_param_0,
	.param .u64 .ptr .align 1 _Z12k_vec_dividePfS_m_param_1,
	.param .u64 _Z12k_vec_dividePfS_m_param_2
)
{
	.reg .pred 	%p<3>;
	.reg .b32 	%r<10>;
	.reg .b32 	%f<4>;
	.reg .b64 	%rd<13>;

	ld.param.u64 	%rd6, [_Z12k_vec_dividePfS_m_param_0];
	ld.param.u64 	%rd7, [_Z12k_vec_dividePfS_m_param_1];
	ld.param.u64 	%rd8, [_Z12k_vec_dividePfS_m_param_2];
	mov.u32 	%r6, %ctaid.x;
	mov.u32 	%r1, %ntid.x;
	mov.u32 	%r7, %tid.x;
	mad.lo.s32 	%r9, %r6, %r1, %r7;
	cvt.s64.s32 	%rd12, %r9;
	setp.le.u64 	%p1, %rd8, %rd12;
	@%p1 bra 	$L__BB0_3;
	mov.u32 	%r8, %nctaid.x;
	mul.lo.s32 	%r3, %r1, %r8;
	cvta.to.global.u64 	%rd2, %rd6;
	cvta.to.global.u64 	%rd3, %rd7;
$L__BB0_2:
	shl.b64 	%rd9, %rd12, 2;
	add.s64 	%rd10, %rd2, %rd9;
	ld.global.f32 	%f1, [%rd10];
	add.s64 	%rd11, %rd3, %rd9;
	ld.global.f32 	%f2, [%rd11];
	div.rn.f32 	%f3, %f1, %f2;
	st.global.f32 	[%rd10], %f3;
	add.s32 	%r9, %r9, %r3;
	cvt.s64.s32 	%rd12, %r9;
	setp.gt.u64 	%p2, %rd8, %rd12;
	@%p2 bra 	$L__BB0_2;
$L__BB0_3:
	ret;

}


// ===== COMPILED SASS (sm_100) =====

	.target	sm_100

	.elftype	@"ET_EXEC"


//--------------------- .note.nv.tkinfo           --------------------------
	.section	.note.nv.tkinfo,"",@"SHT_NOTE"
	.sectionflags	@"SHF_NOTE_NV_TKINFO"
	.tkinfo
        /*0018*/ 	.word	0x00000002
        /*0030*/ 	.string	""
        /*0030*/ 	.string	"ptxas"
        /*0030*/ 	.string	"Cuda compilation tools, release 13.0, V13.0.88"
        /*0030*/ 	.string	"Build cuda_13.0.r13.0/compiler.36424714_0"
        /*0030*/ 	.string	"-arch sm_100 -m 64 "



//--------------------- .note.nv.cuinfo           --------------------------
	.section	.note.nv.cuinfo,"",@"SHT_NOTE"
	.sectionflags	@"SHF_NOTE_NV_CUINFO"
        /*0018*/ 	.short	0x0002
        /*001a*/ 	.short	0x0064
        /*001c*/ 	.short	0x0082
	.zero		2


//--------------------- .nv.info                  --------------------------
	.section	.nv.info,"",@"SHT_CUDA_INFO"
	.align	4


	//----- nvinfo : EIATTR_REGCOUNT
	.align		4
        /*0000*/ 	.byte	0x04, 0x2f
        /*0002*/ 	.short	(.L_1 - .L_0)
	.align		4
.L_0:
        /*0004*/ 	.word	index@(_Z12k_vec_dividePfS_m)
        /*0008*/ 	.word	0x00000014


	//----- nvinfo : EIATTR_FRAME_SIZE
	.align		4
.L_1:
        /*000c*/ 	.byte	0x04, 0x11
        /*000e*/ 	.short	(.L_3 - .L_2)
	.align		4
.L_2:
        /*0010*/ 	.word	index@($__internal_0_$__cuda_sm3x_div_rn_noftz_f32_slowpath)
        /*0014*/ 	.word	0x00000000


	//----- nvinfo : EIATTR_FRAME_SIZE
	.align		4
.L_3:
        /*0018*/ 	.byte	0x04, 0x11
        /*001a*/ 	.short	(.L_5 - .L_4)
	.align		4
.L_4:
        /*001c*/ 	.word	index@(_Z12k_vec_dividePfS_m)
        /*0020*/ 	.word	0x00000000


	//----- nvinfo : EIATTR_MIN_STACK_SIZE
	.align		4
.L_5:
        /*0024*/ 	.byte	0x04, 0x12
        /*0026*/ 	.short	(.L_7 - .L_6)
	.align		4
.L_6:
        /*0028*/ 	.word	index@(_Z12k_vec_dividePfS_m)
        /*002c*/ 	.word	0x00000000
.L_7:


//--------------------- .nv.compat                --------------------------
	.section	.nv.compat,"",@"SHT_CUDA_COMPAT_INFO"
	.align	4
        /*0000*/ 	.byte	0x02, 0x09, 0x00, 0x00, 0x02, 0x02, 0x01, 0x00, 0x02, 0x05, 0x05, 0x00, 0x03, 0x07, 0x01, 0x01
        /*0010*/ 	.byte	0x02, 0x03, 0x00, 0x00, 0x02, 0x06, 0x01, 0x00, 0x04, 0x0b, 0x08, 0x00, 0x01, 0x00, 0x00, 0x00
        /*0020*/ 	.byte	0x00, 0x00, 0x00, 0x00


//--------------------- .nv.info._Z12k_vec_dividePfS_m --------------------------
	.section	.nv.info._Z12k_vec_dividePfS_m,"",@"SHT_CUDA_INFO"
	.sectionflags	@""
	.align	4


	//----- nvinfo : EIATTR_CUDA_API_VERSION
	.align		4
        /*0000*/ 	.byte	0x04, 0x37
        /*0002*/ 	.short	(.L_9 - .L_8)
.L_8:
        /*0004*/ 	.word	0x00000082


	//----- nvinfo : EIATTR_KPARAM_INFO
	.align		4
.L_9:
        /*0008*/ 	.byte	0x04, 0x17
        /*000a*/ 	.short	(.L_11 - .L_10)
.L_10:
        /*000c*/ 	.word	0x00000000
        /*0010*/ 	.short	0x0002
        /*0012*/ 	.short	0x0010
        /*0014*/ 	.byte	0x00, 0xf0, 0x21, 0x00


	//----- nvinfo : EIATTR_KPARAM_INFO
	.align		4
.L_11:
        /*0018*/ 	.byte	0x04, 0x17
        /*001a*/ 	.short	(.L_13 - .L_12)
.L_12:
        /*001c*/ 	.word	0x00000000
        /*0020*/ 	.short	0x0001
        /*0022*/ 	.short	0x0008
        /*0024*/ 	.byte	0x00, 0xf5, 0x21, 0x00


	//----- nvinfo : EIATTR_KPARAM_INFO
	.align		4
.L_13:
        /*0028*/ 	.byte	0x04, 0x17
        /*002a*/ 	.short	(.L_15 - .L_14)
.L_14:
        /*002c*/ 	.word	0x00000000
        /*0030*/ 	.short	0x0000
        /*0032*/ 	.short	0x0000
        /*0034*/ 	.byte	0x00, 0xf5, 0x21, 0x00


	//----- nvinfo : EIATTR_SPARSE_MMA_MASK
	.align		4
.L_15:
        /*0038*/ 	.byte	0x03, 0x50
        /*003a*/ 	.short	0x0000


	//----- nvinfo : EIATTR_MAXREG_COUNT
	.align		4
        /*003c*/ 	.byte	0x03, 0x1b
        /*003e*/ 	.short	0x00ff


	//----- nvinfo : EIATTR_MERCURY_ISA_VERSION
	.align		4
        /*0040*/ 	.byte	0x03, 0x5f
        /*0042*/ 	.short	0x0101


	//----- nvinfo : EIATTR_VRC_CTA_INIT_COUNT
	.align		4
        /*0044*/ 	.byte	0x02, 0x4a
	.zero		1
	.zero		1


	//----- nvinfo : EIATTR_EXIT_INSTR_OFFSETS
	.align		4
        /*0048*/ 	.byte	0x04, 0x1c
        /*004a*/ 	.short	(.L_17 - .L_16)


	//   ....[0]....
.L_16:
        /*004c*/ 	.word	0x00000090


	//   ....[1]....
        /*0050*/ 	.word	0x000002d0


	//----- nvinfo : EIATTR_CRS_STACK_SIZE
	.align		4
.L_17:
        /*0054*/ 	.byte	0x04, 0x1e
        /*0056*/ 	.short	(.L_19 - .L_18)
.L_18:
        /*0058*/ 	.word	0x00000000


	//----- nvinfo : EIATTR_CBANK_PARAM_SIZE
	.align		4
.L_19:
        /*005c*/ 	.byte	0x03, 0x19
        /*005e*/ 	.short	0x0018


	//----- nvinfo : EIATTR_PARAM_CBANK
	.align		4
        /*0060*/ 	.byte	0x04, 0x0a
        /*0062*/ 	.short	(.L_21 - .L_20)
	.align		4
.L_20:
        /*0064*/ 	.word	index@(.nv.constant0._Z12k_vec_dividePfS_m)
        /*0068*/ 	.short	0x0380
        /*006a*/ 	.short	0x0018


	//----- nvinfo : EIATTR_SW_WAR
	.align		4
.L_21:
        /*006c*/ 	.byte	0x04, 0x36
        /*006e*/ 	.short	(.L_23 - .L_22)
.L_22:
        /*0070*/ 	.word	0x00000008
.L_23:


//--------------------- .nv.callgraph             --------------------------
	.section	.nv.callgraph,"",@"SHT_CUDA_CALLGRAPH"
	.align	4
	.sectionentsize	8
	.align		4
        /*0000*/ 	.word	0x00000000
	.align		4
        /*0004*/ 	.word	0xffffffff
	.align		4
        /*0008*/ 	.word	0x00000000
	.align		4
        /*000c*/ 	.word	0xfffffffe
	.align		4
        /*0010*/ 	.word	0x00000000
	.align		4
        /*0014*/ 	.word	0xfffffffd
	.align		4
        /*0018*/ 	.word	0x00000000
	.align		4
        /*001c*/ 	.word	0xfffffffc


//--------------------- .text._Z12k_vec_dividePfS_m --------------------------
	.section	.text._Z12k_vec_dividePfS_m,"ax",@progbits
	.align	128
        .global         _Z12k_vec_dividePfS_m
        .type           _Z12k_vec_dividePfS_m,@function
        .size           _Z12k_vec_dividePfS_m,(.L_x_15 - _Z12k_vec_dividePfS_m)
        .other          _Z12k_vec_dividePfS_m,@"STO_CUDA_ENTRY STV_DEFAULT"
_Z12k_vec_dividePfS_m:
.text._Z12k_vec_dividePfS_m:
[----:B------:R-:W-:Y:S01]  /*0000*/  LDC R1, c[0x0][0x37c] ;  /* 0x0000df00ff017b82 */ /* 0x000fe20000000800 */
[----:B------:R-:W0:Y:S07]  /*0010*/  S2R R2, SR_TID.X ;  /* 0x0000000000027919 */ /* 0x000e2e0000002100 */
[----:B------:R-:W0:Y:S01]  /*0020*/  S2UR UR4, SR_CTAID.X ;  /* 0x00000000000479c3 */ /* 0x000e220000002500 */
[----:B------:R-:W1:Y:S07]  /*0030*/  LDCU.64 UR6, c[0x0][0x390] ;  /* 0x00007200ff0677ac */ /* 0x000e6e0008000a00 */
[----:B------:R-:W0:Y:S02]  /*0040*/  LDC R7, c[0x0][0x360] ;  /* 0x0000d800ff077b82 */ /* 0x000e240000000800 */
[----:B0-----:R-:W-:-:S05]  /*0050*/  IMAD R2, R7, UR4, R2 ;  /* 0x0000000407027c24 */ /* 0x001fca000f8e0202 */
[----:B-1----:R-:W-:Y:S02]  /*0060*/  ISETP.GE.U32.AND P0, PT, R2, UR6, PT ;  /* 0x0000000602007c0c */ /* 0x002fe4000bf06070 */
[----:B------:R-:W-:-:S04]  /*0070*/  SHF.R.S32.HI R0, RZ, 0x1f, R2 ;  /* 0x0000001fff007819 */ /* 0x000fc80000011402 */
[----:B------:R-:W-:-:S13]  /*0080*/  ISETP.GE.U32.AND.EX P0, PT, R0, UR7, PT, P0 ;  /* 0x0000000700007c0c */ /* 0x000fda000bf06100 */
[----:B------:R-:W-:Y:S05]  /*0090*/  @P0 EXIT ;  /* 0x000000000000094d */ /* 0x000fea0003800000 */
[----:B------:R-:W0:Y:S01]  /*00a0*/  LDCU UR4, c[0x0][0x370] ;  /* 0x00006e00ff0477ac */ /* 0x000e220008000800 */
[----:B------:R-:W-:Y:S02]  /*00b0*/  IMAD.MOV.U32 R9, RZ, RZ, R0 ;  /* 0x000000ffff097224 */ /* 0x000fe400078e0000 */
[----:B------:R-:W-:Y:S01]  /*00c0*/  IMAD.MOV.U32 R0, RZ, RZ, R2 ;  /* 0x000000ffff007224 */ /* 0x000fe200078e0002 */
[----:B------:R-:W1:Y:S01]  /*00d0*/  LDCU.64 UR6, c[0x0][0x358] ;  /* 0x00006b00ff0677ac */ /* 0x000e620008000a00 */
[----:B------:R-:W2:Y:S01]  /*00e0*/  LDCU.64 UR12, c[0x0][0x390] ;  /* 0x00007200ff0c77ac */ /* 0x000ea20008000a00 */
[----:B------:R-:W3:Y:S01]  /*00f0*/  LDCU.128 UR8, c[0x0][0x380] ;  /* 0x00007000ff0877ac */ /* 0x000ee20008000c00 */
[----:B0-----:R-:W-:-:S07]  /*0100*/  IMAD R7, R7, UR4, RZ ;  /* 0x0000000407077c24 */ /* 0x001fce000f8e02ff */
.L_x_2:
[C---:B------:R-:W-:Y:S01]  /*0110*/  IMAD.SHL.U32 R4, R0.reuse, 0x4, RZ ;  /* 0x0000000400047824 */ /* 0x040fe200078e00ff */
[----:B------:R-:W-:-:S04]  /*0120*/  SHF.L.U64.HI R0, R0, 0x2, R9 ;  /* 0x0000000200007819 */ /* 0x000fc80000010209 */
[----:B---3--:R-:W-:-:S04]  /*0130*/  IADD3 R8, P0, PT, R4, UR10, RZ ;  /* 0x0000000a04087c10 */ /* 0x008fc8000ff1e0ff */
[----:B------:R-:W-:-:S05]  /*0140*/  IADD3.X R9, PT, PT, R0, UR11, RZ, P0, !PT ;  /* 0x0000000b00097c10 */ /* 0x000fca00087fe4ff */
[----:B-1----:R-:W3:Y:S01]  /*0150*/  LDG.E R11, desc[UR6][R8.64] ;  /* 0x00000006080b7981 */ /* 0x002ee2000c1e1900 */
[----:B------:R-:W-:-:S04]  /*0160*/  IADD3 R4, P0, PT, R4, UR8, RZ ;  /* 0x0000000804047c10 */ /* 0x000fc8000ff1e0ff */
[----:B------:R-:W-:-:S05]  /*0170*/  IADD3.X R5, PT, PT, R0, UR9, RZ, P0, !PT ;  /* 0x0000000900057c10 */ /* 0x000fca00087fe4ff */
[----:B------:R-:W4:Y:S01]  /*0180*/  LDG.E R0, desc[UR6][R4.64] ;  /* 0x0000000604007981 */ /* 0x000f22000c1e1900 */
[----:B------:R-:W-:Y:S01]  /*0190*/  BSSY.RECONVERGENT B0, `(.L_x_0) ;  /* 0x000000c000007945 */ /* 0x000fe20003800200 */
[----:B---3--:R-:W0:Y:S08]  /*01a0*/  MUFU.RCP R3, R11 ;  /* 0x0000000b00037308 */ /* 0x008e300000001000 */
[----:B----4-:R-:W1:Y:S01]  /*01b0*/  FCHK P0, R0, R11 ;  /* 0x0000000b00007302 */ /* 0x010e620000000000 */
[----:B0-----:R-:W-:-:S04]  /*01c0*/  FFMA R6, -R11, R3, 1 ;  /* 0x3f8000000b067423 */ /* 0x001fc80000000103 */
[----:B------:R-:W-:-:S04]  /*01d0*/  FFMA R3, R3, R6, R3 ;  /* 0x0000000603037223 */ /* 0x000fc80000000003 */
[----:B------:R-:W-:-:S04]  /*01e0*/  FFMA R6, R0, R3, RZ ;  /* 0x0000000300067223 */ /* 0x000fc800000000ff */
[----:B------:R-:W-:-:S04]  /*01f0*/  FFMA R10, -R11, R6, R0 ;  /* 0x000000060b0a7223 */ /* 0x000fc80000000100 */
[----:B------:R-:W-:Y:S01]  /*0200*/  FFMA R3, R3, R10, R6 ;  /* 0x0000000a03037223 */ /* 0x000fe20000000006 */
[----:B-1----:R-:W-:Y:S06]  /*0210*/  @!P0 BRA `(.L_x_1) ;  /* 0x00000000000c8947 */ /* 0x002fec0003800000 */
[----:B------:R-:W-:-:S07]  /*0220*/  MOV R6, 0x240 ;  /* 0x0000024000067802 */ /* 0x000fce0000000f00 */
[----:B--2---:R-:W-:Y:S05]  /*0230*/  CALL.REL.NOINC `($__internal_0_$__cuda_sm3x_div_rn_noftz_f32_slowpath) ;  /* 0x0000000000287944 */ /* 0x004fea0003c00000 */
[----:B------:R-:W-:-:S07]  /*0240*/  IMAD.MOV.U32 R3, RZ, RZ, R0 ;  /* 0x000000ffff037224 */ /* 0x000fce00078e0000 */
.L_x_1:
[----:B--2---:R-:W-:Y:S05]  /*0250*/  BSYNC.RECONVERGENT B0 ;  /* 0x0000000000007941 */ /* 0x004fea0003800200 */
.L_x_0:
[----:B------:R-:W-:Y:S01]  /*0260*/  IMAD.IADD R0, R7, 0x1, R2 ;  /* 0x0000000107007824 */ /* 0x000fe200078e0202 */
[----:B------:R0:W-:Y:S03]  /*0270*/  STG.E desc[UR6][R4.64], R3 ;  /* 0x0000000304007986 */ /* 0x0001e6000c101906 */
[--C-:B------:R-:W-:Y:S01]  /*0280*/  IMAD.MOV.U32 R2, RZ, RZ, R0.reuse ;  /* 0x000000ffff027224 */ /* 0x100fe200078e0000 */
[----:B------:R-:W-:Y:S02]  /*0290*/  ISETP.GE.U32.AND P0, PT, R0, UR12, PT ;  /* 0x0000000c00007c0c */ /* 0x000fe4000bf06070 */
[----:B------:R-:W-:-:S04]  /*02a0*/  SHF.R.S32.HI R9, RZ, 0x1f, R0 ;  /* 0x0000001fff097819 */ /* 0x000fc80000011400 */
[----:B------:R-:W-:-:S13]  /*02b0*/  ISETP.GE.U32.AND.EX P0, PT, R9, UR13, PT, P0 ;  /* 0x0000000d09007c0c */ /* 0x000fda000bf06100 */
[----:B0-----:R-:W-:Y:S05]  /*02c0*/  @!P0 BRA `(.L_x_2) ;  /* 0xfffffffc00908947 */ /* 0x001fea000383ffff */
[----:B------:R-:W-:Y:S05]  /*02d0*/  EXIT ;  /* 0x000000000000794d */ /* 0x000fea0003800000 */
        .weak           $__internal_0_$__cuda_sm3x_div_rn_noftz_f32_slowpath
        .type           $__internal_0_$__cuda_sm3x_div_rn_noftz_f32_slowpath,@function
        .size           $__internal_0_$__cuda_sm3x_div_rn_noftz_f32_slowpath,(.L_x_15 - $__internal_0_$__cuda_sm3x_div_rn_noftz_f32_slowpath)
$__internal_0_$__cuda_sm3x_div_rn_noftz_f32_slowpath:
[----:B------:R-:W-:Y:S01]  /*02e0*/  SHF.R.U32.HI R9, RZ, 0x17, R11 ;  /* 0x00000017ff097819 */ /* 0x000fe2000001160b */
[----:B------:R-:W-:Y:S01]  /*02f0*/  BSSY.RECONVERGENT B1, `(.L_x_3) ;  /* 0x0000064000017945 */ /* 0x000fe20003800200 */
[--C-:B------:R-:W-:Y:S01]  /*0300*/  SHF.R.U32.HI R3, RZ, 0x17, R0.reuse ;  /* 0x00000017ff037819 */ /* 0x100fe20000011600 */
[----:B------:R-:W-:Y:S01]  /*0310*/  IMAD.MOV.U32 R10, RZ, RZ, R0 ;  /* 0x000000ffff0a7224 */ /* 0x000fe200078e0000 */
[----:B------:R-:W-:Y:S02]  /*0320*/  LOP3.LUT R9, R9, 0xff, RZ, 0xc0, !PT ;  /* 0x000000ff09097812 */ /* 0x000fe400078ec0ff */
[----:B------:R-:W-:-:S03]  /*0330*/  LOP3.LUT R14, R3, 0xff, RZ, 0xc0, !PT ;  /* 0x000000ff030e7812 */ /* 0x000fc600078ec0ff */
[----:B------:R-:W-:Y:S02]  /*0340*/  VIADD R13, R9, 0xffffffff ;  /* 0xffffffff090d7836 */ /* 0x000fe40000000000 */
[----:B------:R-:W-:-:S03]  /*0350*/  VIADD R12, R14, 0xffffffff ;  /* 0xffffffff0e0c7836 */ /* 0x000fc60000000000 */
[----:B------:R-:W-:-:S04]  /*0360*/  ISETP.GT.U32.AND P0, PT, R13, 0xfd, PT ;  /* 0x000000fd0d00780c */ /* 0x000fc80003f04070 */
[----:B------:R-:W-:-:S13]  /*0370*/  ISETP.GT.U32.OR P0, PT, R12, 0xfd, P0 ;  /* 0x000000fd0c00780c */ /* 0x000fda0000704470 */
[----:B------:R-:W-:Y:S01]  /*0380*/  @!P0 IMAD.MOV.U32 R8, RZ, RZ, RZ ;  /* 0x000000ffff088224 */ /* 0x000fe200078e00ff */
[----:B------:R-:W-:Y:S06]  /*0390*/  @!P0 BRA `(.L_x_4) ;  /* 0x0000000000608947 */ /* 0x000fec0003800000 */
[----:B------:R-:W-:Y:S01]  /*03a0*/  FSETP.GTU.FTZ.AND P0, PT, |R0|, +INF , PT ;  /* 0x7f8000000000780b */ /* 0x000fe20003f1c200 */
[----:B------:R-:W-:Y:S01]  /*03b0*/  IMAD.MOV.U32 R3, RZ, RZ, R11 ;  /* 0x000000ffff037224 */ /* 0x000fe200078e000b */
[----:B------:R-:W-:-:S04]  /*03c0*/  FSETP.GTU.FTZ.AND P1, PT, |R11|, +INF , PT ;  /* 0x7f8000000b00780b */ /* 0x000fc80003f3c200 */
[----:B------:R-:W-:-:S13]  /*03d0*/  PLOP3.LUT P0, PT, P0, P1, PT, 0xf8, 0x8f ;  /* 0x00000000008f781c */ /* 0x000fda0000703f70 */
[----:B------:R-:W-:Y:S05]  /*03e0*/  @P0 BRA `(.L_x_5) ;  /* 0x00000004004c0947 */ /* 0x000fea0003800000 */
[----:B------:R-:W-:-:S13]  /*03f0*/  LOP3.LUT P0, RZ, R11, 0x7fffffff, R10, 0xc8, !PT ;  /* 0x7fffffff0bff7812 */ /* 0x000fda000780c80a */
[----:B------:R-:W-:Y:S05]  /*0400*/  @!P0 BRA `(.L_x_6) ;  /* 0x00000004003c8947 */ /* 0x000fea0003800000 */
[C---:B------:R-:W-:Y:S02]  /*0410*/  FSETP.NEU.FTZ.AND P2, PT, |R0|.reuse, +INF , PT ;  /* 0x7f8000000000780b */ /* 0x040fe40003f5d200 */
[----:B------:R-:W-:Y:S02]  /*0420*/  FSETP.NEU.FTZ.AND P1, PT, |R3|, +INF , PT ;  /* 0x7f8000000300780b */ /* 0x000fe40003f3d200 */
[----:B------:R-:W-:-:S11]  /*0430*/  FSETP.NEU.FTZ.AND P0, PT, |R0|, +INF , PT ;  /* 0x7f8000000000780b */ /* 0x000fd60003f1d200 */
[----:B------:R-:W-:Y:S05]  /*0440*/  @!P1 BRA !P2, `(.L_x_6) ;  /* 0x00000004002c9947 */ /* 0x000fea0005000000 */
[----:B------:R-:W-:-:S04]  /*0450*/  LOP3.LUT P2, RZ, R10, 0x7fffffff, RZ, 0xc0, !PT ;  /* 0x7fffffff0aff7812 */ /* 0x000fc8000784c0ff */
[----:B------:R-:W-:-:S13]  /*0460*/  PLOP3.LUT P1, PT, P1, P2, PT, 0x2f, 0xf2 ;  /* 0x0000000000f2781c */ /* 0x000fda0000f24577 */
[----:B------:R-:W-:Y:S05]  /*0470*/  @P1 BRA `(.L_x_7) ;  /* 0x0000000400181947 */ /* 0x000fea0003800000 */
[----:B------:R-:W-:-:S04]  /*0480*/  LOP3.LUT P1, RZ, R11, 0x7fffffff, RZ, 0xc0, !PT ;  /* 0x7fffffff0bff7812 */ /* 0x000fc8000782c0ff */
[----:B------:R-:W-:-:S13]  /*0490*/  PLOP3.LUT P0, PT, P0, P1, PT, 0x2f, 0xf2 ;  /* 0x0000000000f2781c */ /* 0x000fda0000702577 */
[----:B------:R-:W-:Y:S05]  /*04a0*/  @P0 BRA `(.L_x_8) ;  /* 0x0000000400000947 */ /* 0x000fea0003800000 */
[----:B------:R-:W-:Y:S02]  /*04b0*/  ISETP.GE.AND P0, PT, R12, RZ, PT ;  /* 0x000000ff0c00720c */ /* 0x000fe40003f06270 */
[----:B------:R-:W-:-:S11]  /*04c0*/  ISETP.GE.AND P1, PT, R13, RZ, PT ;  /* 0x000000ff0d00720c */ /* 0x000fd60003f26270 */
[----:B------:R-:W-:Y:S02]  /*04d0*/  @P0 IMAD.MOV.U32 R8, RZ, RZ, RZ ;  /* 0x000000ffff080224 */ /* 0x000fe400078e00ff */
[----:B------:R-:W-:Y:S01]  /*04e0*/  @!P0 FFMA R10, R0, 1.84467440737095516160e+19, RZ ;  /* 0x5f800000000a8823 */ /* 0x000fe200000000ff */
[----:B------:R-:W-:Y:S02]  /*04f0*/  @!P0 IMAD.MOV.U32 R8, RZ, RZ, -0x40 ;  /* 0xffffffc0ff088424 */ /* 0x000fe400078e00ff */
[----:B------:R-:W-:Y:S02]  /*0500*/  @!P1 FFMA R11, R3, 1.84467440737095516160e+19, RZ ;  /* 0x5f800000030b9823 */ /* 0x000fe400000000ff */
[----:B------:R-:W-:-:S07]  /*0510*/  @!P1 VIADD R8, R8, 0x40 ;  /* 0x0000004008089836 */ /* 0x000fce0000000000 */
.L_x_4:
[----:B------:R-:W-:Y:S01]  /*0520*/  LEA R0, R9, 0xc0800000, 0x17 ;  /* 0xc080000009007811 */ /* 0x000fe200078eb8ff */
[----:B------:R-:W-:Y:S01]  /*0530*/  VIADD R3, R14, 0xffffff81 ;  /* 0xffffff810e037836 */ /* 0x000fe20000000000 */
[----:B------:R-:W-:Y:S03]  /*0540*/  BSSY.RECONVERGENT B2, `(.L_x_9) ;  /* 0x0000035000027945 */ /* 0x000fe60003800200 */
[----:B------:R-:W-:Y:S01]  /*0550*/  IMAD.IADD R11, R11, 0x1, -R0 ;  /* 0x000000010b0b7824 */ /* 0x000fe200078e0a00 */
[C---:B------:R-:W-:Y:S01]  /*0560*/  IADD3 R9, PT, PT, R3.reuse, 0x7f, -R9 ;  /* 0x0000007f03097810 */ /* 0x040fe20007ffe809 */
[----:B------:R-:W-:Y:S02]  /*0570*/  IMAD R0, R3, -0x800000, R10 ;  /* 0xff80000003007824 */ /* 0x000fe400078e020a */
[----:B------:R-:W0:Y:S01]  /*0580*/  MUFU.RCP R12, R11 ;  /* 0x0000000b000c7308 */ /* 0x000e220000001000 */
[----:B------:R-:W-:Y:S01]  /*0590*/  FADD.FTZ R13, -R11, -RZ ;  /* 0x800000ff0b0d7221 */ /* 0x000fe20000010100 */
[----:B------:R-:W-:-:S03]  /*05a0*/  IMAD.IADD R9, R9, 0x1, R8 ;  /* 0x0000000109097824 */ /* 0x000fc600078e0208 */
[----:B0-----:R-:W-:-:S04]  /*05b0*/  FFMA R15, R12, R13, 1 ;  /* 0x3f8000000c0f7423 */ /* 0x001fc8000000000d */
[----:B------:R-:W-:-:S04]  /*05c0*/  FFMA R17, R12, R15, R12 ;  /* 0x0000000f0c117223 */ /* 0x000fc8000000000c */
[----:B------:R-:W-:-:S04]  /*05d0*/  FFMA R10, R0, R17, RZ ;  /* 0x00000011000a7223 */ /* 0x000fc800000000ff */
[----:B------:R-:W-:-:S04]  /*05e0*/  FFMA R15, R13, R10, R0 ;  /* 0x0000000a0d0f7223 */ /* 0x000fc80000000000 */
[----:B------:R-:W-:-:S04]  /*05f0*/  FFMA R10, R17, R15, R10 ;  /* 0x0000000f110a7223 */ /* 0x000fc8000000000a */
[----:B------:R-:W-:-:S04]  /*0600*/  FFMA R13, R13, R10, R0 ;  /* 0x0000000a0d0d7223 */ /* 0x000fc80000000000 */
[----:B------:R-:W-:-:S05]  /*0610*/  FFMA R0, R17, R13, R10 ;  /* 0x0000000d11007223 */ /* 0x000fca000000000a */
[----:B------:R-:W-:-:S04]  /*0620*/  SHF.R.U32.HI R3, RZ, 0x17, R0 ;  /* 0x00000017ff037819 */ /* 0x000fc80000011600 */
[----:B------:R-:W-:-:S05]  /*0630*/  LOP3.LUT R3, R3, 0xff, RZ, 0xc0, !PT ;  /* 0x000000ff03037812 */ /* 0x000fca00078ec0ff */
[----:B------:R-:W-:-:S04]  /*0640*/  IMAD.IADD R11, R3, 0x1, R9 ;  /* 0x00000001030b7824 */ /* 0x000fc800078e0209 */
[----:B------:R-:W-:-:S05]  /*0650*/  VIADD R3, R11, 0xffffffff ;  /* 0xffffffff0b037836 */ /* 0x000fca0000000000 */
[----:B------:R-:W-:-:S13]  /*0660*/  ISETP.GE.U32.AND P0, PT, R3, 0xfe, PT ;  /* 0x000000fe0300780c */ /* 0x000fda0003f06070 */
[----:B------:R-:W-:Y:S05]  /*0670*/  @!P0 BRA `(.L_x_10) ;  /* 0x0000000000808947 */ /* 0x000fea0003800000 */
[----:B------:R-:W-:-:S13]  /*0680*/  ISETP.GT.AND P0, PT, R11, 0xfe, PT ;  /* 0x000000fe0b00780c */ /* 0x000fda0003f04270 */
[----:B------:R-:W-:Y:S05]  /*0690*/  @P0 BRA `(.L_x_11) ;  /* 0x00000000006c0947 */ /* 0x000fea0003800000 */
[----:B------:R-:W-:-:S13]  /*06a0*/  ISETP.GE.AND P0, PT, R11, 0x1, PT ;  /* 0x000000010b00780c */ /* 0x000fda0003f06270 */
[----:B------:R-:W-:Y:S05]  /*06b0*/  @P0 BRA `(.L_x_12) ;  /* 0x0000000000740947 */ /* 0x000fea0003800000 */
[----:B------:R-:W-:Y:S02]  /*06c0*/  ISETP.GE.AND P0, PT, R11, -0x18, PT ;  /* 0xffffffe80b00780c */ /* 0x000fe40003f06270 */
[----:B------:R-:W-:-:S11]  /*06d0*/  LOP3.LUT R0, R0, 0x80000000, RZ, 0xc0, !PT ;  /* 0x8000000000007812 */ /* 0x000fd600078ec0ff */
[----:B------:R-:W-:Y:S05]  /*06e0*/  @!P0 BRA `(.L_x_12) ;  /* 0x0000000000688947 */ /* 0x000fea0003800000 */
[CCC-:B------:R-:W-:Y:S01]  /*06f0*/  FFMA.RZ R3, R17.reuse, R13.reuse, R10.reuse ;  /* 0x0000000d11037223 */ /* 0x1c0fe2000000c00a */
[-CC-:B------:R-:W-:Y:S01]  /*0700*/  FFMA.RM R8, R17, R13.reuse, R10.reuse ;  /* 0x0000000d11087223 */ /* 0x180fe2000000400a */
[C---:B------:R-:W-:Y:S02]  /*0710*/  ISETP.NE.AND P2, PT, R11.reuse, RZ, PT ;  /* 0x000000ff0b00720c */ /* 0x040fe40003f45270 */
[----:B------:R-:W-:Y:S02]  /*0720*/  ISETP.NE.AND P1, PT, R11, RZ, PT ;  /* 0x000000ff0b00720c */ /* 0x000fe40003f25270 */
[----:B------:R-:W-:Y:S01]  /*0730*/  LOP3.LUT R9, R3, 0x7fffff, RZ, 0xc0, !PT ;  /* 0x007fffff03097812 */ /* 0x000fe200078ec0ff */
[----:B------:R-:W-:Y:S01]  /*0740*/  FFMA.RP R3, R17, R13, R10 ;  /* 0x0000000d11037223 */ /* 0x000fe2000000800a */
[----:B------:R-:W-:Y:S02]  /*0750*/  VIADD R10, R11, 0x20 ;  /* 0x000000200b0a7836 */ /* 0x000fe40000000000 */
[----:B------:R-:W-:Y:S01]  /*0760*/  LOP3.LUT R9, R9, 0x800000, RZ, 0xfc, !PT ;  /* 0x0080000009097812 */ /* 0x000fe200078efcff */
[----:B------:R-:W-:Y:S01]  /*0770*/  IMAD.MOV R11, RZ, RZ, -R11 ;  /* 0x000000ffff0b7224 */ /* 0x000fe200078e0a0b */
[----:B------:R-:W-:-:S02]  /*0780*/  FSETP.NEU.FTZ.AND P0, PT, R3, R8, PT ;  /* 0x000000080300720b */ /* 0x000fc40003f1d000 */
[----:B------:R-:W-:Y:S02]  /*0790*/  SHF.L.U32 R10, R9, R10, RZ ;  /* 0x0000000a090a7219 */ /* 0x000fe400000006ff */
[----:B------:R-:W-:Y:S02]  /*07a0*/  SEL R8, R11, RZ, P2 ;  /* 0x000000ff0b087207 */ /* 0x000fe40001000000 */
[----:B------:R-:W-:Y:S02]  /*07b0*/  ISETP.NE.AND P1, PT, R10, RZ, P1 ;  /* 0x000000ff0a00720c */ /* 0x000fe40000f25270 */
[----:B------:R-:W-:Y:S02]  /*07c0*/  SHF.R.U32.HI R8, RZ, R8, R9 ;  /* 0x00000008ff087219 */ /* 0x000fe40000011609 */
[----:B------:R-:W-:Y:S02]  /*07d0*/  PLOP3.LUT P0, PT, P0, P1, PT, 0xf8, 0x8f ;  /* 0x00000000008f781c */ /* 0x000fe40000703f70 */
[----:B------:R-:W-:-:S02]  /*07e0*/  SHF.R.U32.HI R10, RZ, 0x1, R8 ;  /* 0x00000001ff0a7819 */ /* 0x000fc40000011608 */
[----:B------:R-:W-:-:S04]  /*07f0*/  SEL R3, RZ, 0x1, !P0 ;  /* 0x00000001ff037807 */ /* 0x000fc80004000000 */
[----:B------:R-:W-:-:S04]  /*0800*/  LOP3.LUT R3, R3, 0x1, R10, 0xf8, !PT ;  /* 0x0000000103037812 */ /* 0x000fc800078ef80a */
[----:B------:R-:W-:-:S05]  /*0810*/  LOP3.LUT R3, R3, R8, RZ, 0xc0, !PT ;  /* 0x0000000803037212 */ /* 0x000fca00078ec0ff */
[----:B------:R-:W-:-:S05]  /*0820*/  IMAD.IADD R3, R10, 0x1, R3 ;  /* 0x000000010a037824 */ /* 0x000fca00078e0203 */
[----:B------:R-:W-:Y:S01]  /*0830*/  LOP3.LUT R0, R3, R0, RZ, 0xfc, !PT ;  /* 0x0000000003007212 */ /* 0x000fe200078efcff */
[----:B------:R-:W-:Y:S06]  /*0840*/  BRA `(.L_x_12) ;  /* 0x0000000000107947 */ /* 0x000fec0003800000 */
.L_x_11:
[----:B------:R-:W-:-:S04]  /*0850*/  LOP3.LUT R0, R0, 0x80000000, RZ, 0xc0, !PT ;  /* 0x8000000000007812 */ /* 0x000fc800078ec0ff */
[----:B------:R-:W-:Y:S01]  /*0860*/  LOP3.LUT R0, R0, 0x7f800000, RZ, 0xfc, !PT ;  /* 0x7f80000000007812 */ /* 0x000fe200078efcff */
[----:B------:R-:W-:Y:S06]  /*0870*/  BRA `(.L_x_12) ;  /* 0x0000000000047947 */ /* 0x000fec0003800000 */
.L_x_10:
[----:B------:R-:W-:-:S07]  /*0880*/  IMAD R0, R9, 0x800000, R0 ;  /* 0x0080000009007824 */ /* 0x000fce00078e0200 */
.L_x_12:
[----:B------:R-:W-:Y:S05]  /*0890*/  BSYNC.RECONVERGENT B2 ;  /* 0x0000000000027941 */ /* 0x000fea0003800200 */
.L_x_9:
[----:B------:R-:W-:Y:S05]  /*08a0*/  BRA `(.L_x_13) ;  /* 0x0000000000207947 */ /* 0x000fea0003800000 */
.L_x_8:
[----:B------:R-:W-:-:S04]  /*08b0*/  LOP3.LUT R0, R11, 0x80000000, R10, 0x48, !PT ;  /* 0x800000000b007812 */ /* 0x000fc800078e480a */
[----:B------:R-:W-:Y:S01]  /*08c0*/  LOP3.LUT R0, R0, 0x7f800000, RZ, 0xfc, !PT ;  /* 0x7f80000000007812 */ /* 0x000fe200078efcff */
[----:B------:R-:W-:Y:S06]  /*08d0*/  BRA `(.L_x_13) ;  /* 0x0000000000147947 */ /* 0x000fec0003800000 */
.L_x_7:
[----:B------:R-:W-:Y:S01]  /*08e0*/  LOP3.LUT R0, R11, 0x80000000, R10, 0x48, !PT ;  /* 0x800000000b007812 */ /* 0x000fe200078e480a */
[----:B------:R-:W-:Y:S06]  /*08f0*/  BRA `(.L_x_13) ;  /* 0x00000000000c7947 */ /* 0x000fec0003800000 */
.L_x_6:
[----:B------:R-:W0:Y:S01]  /*0900*/  MUFU.RSQ R0, -QNAN ;  /* 0xffc0000000007908 */ /* 0x000e220000001400 */
[----:B------:R-:W-:Y:S05]  /*0910*/  BRA `(.L_x_13) ;  /* 0x0000000000047947 */ /* 0x000fea0003800000 */
.L_x_5:
[----:B------:R-:W-:-:S07]  /*0920*/  FADD.FTZ R0, R0, R3 ;  /* 0x0000000300007221 */ /* 0x000fce0000010000 */
.L_x_13:
[----:B------:R-:W-:Y:S05]  /*0930*/  BSYNC.RECONVERGENT B1 ;  /* 0x0000000000017941 */ /* 0x000fea0003800200 */
.L_x_3:
[----:B------:R-:W-:Y:S02]  /*0940*/  IMAD.MOV.U32 R8, RZ, RZ, R6 ;  /* 0x000000ffff087224 */ /* 0x000fe400078e0006 */
[----:B------:R-:W-:-:S04]  /*0950*/  IMAD.MOV.U32 R9, RZ, RZ, 0x0 ;  /* 0x00000000ff097424 */ /* 0x000fc800078e00ff */
[----:B0-----:R-:W-:Y:S05]  /*0960*/  RET.REL.NODEC R8 `(_Z12k_vec_dividePfS_m) ;  /* 0xfffffff408a47950 */ /* 0x001fea0003c3ffff */
.L_x_14:
[----:B------:R-:W-:-:S00]  /*0970*/  BRA `(.L_x_14) ;  /* 0xfffffffc00fc7947 */ /* 0x000fc0000383ffff */
[----:B------:R-:W-:-:S00]  /*0980*/  NOP ;  /* 0x0000000000007918 */ /* 0x000fc00000000000 */
[----:B------:R-:W-:-:S00]  /*0990*/  NOP ;  /* 0x0000000000007918 */ /* 0x000fc00000000000 */
[----:B------:R-:W-:-:S00]  /*09a0*/  NOP ;  /* 0x0000000000007918 */ /* 0x000fc00000000000 */
[----:B------:R-:W-:-:S00]  /*09b0*/  NOP ;  /* 0x0000000000007918 */ /* 0x000fc00000000000 */
[----:B------:R-:W-:-:S00]  /*09c0*/  NOP ;  /* 0x0000000000007918 */ /* 0x000fc00000000000 */
[----:B------:R-:W-:-:S00]  /*09d0*/  NOP ;  /* 0x0000000000007918 */ /* 0x000fc00000000000 */
[----:B------:R-:W-:-:S00]  /*09e0*/  NOP ;  /* 0x0000000000007918 */ /* 0x000fc00000000000 */
[----:B------:R-:W-:-:S00]  /*09f0*/  NOP ;  /* 0x0000000000007918 */ /* 0x000fc00000000000 */
.L_x_15:


//--------------------- .nv.shared.reserved.0     --------------------------
	.section	.nv.shared.reserved.0,"aw",@nobits
	.weak		__nv_reservedSMEM_offset_0_alias
	.size		__nv_reservedSMEM_offset_0_alias, 0, 64
	.other		__nv_reservedSMEM_offset_0_alias,@"STO_CUDA_RESERVED_SHARED STV_DEFAULT"
__nv_reservedSMEM_offset_0_alias:
	.zero		0
	.zero		64


//--------------------- .nv.constant0._Z12k_vec_dividePfS_m --------------------------
	.section	.nv.constant0._Z12k_vec_dividePfS_m,"a",@progbits
	.sectionflags	@""
	.align	4
.nv.constant0._Z12k_vec_dividePfS_m:
	.zero		920


//--------------------- SYMBOLS --------------------------

	.type		.nv.reservedSmem.offset0,@object
	.size		.nv.reservedSmem.offset0,0x4
